//
// Generated by NVIDIA NVVM Compiler
//
// Compiler Build ID: CL-36424714
// Cuda compilation tools, release 13.0, V13.0.88
// Based on NVVM 20.0.0
//

.version 9.0
.target sm_100
.address_size 64

	// .globl	_Z6kernelPc
.global .align 4 .u32 pass_index;
.global .align 4 .u32 signal_result;
.const .align 4 .b8 digests[160] = {26, 29, 201, 28, 144, 115, 37, 198, 146, 113, 221, 240, 201, 68, 188, 114, 150, 32, 18, 208, 155, 129, 112, 217, 18, 240, 102, 159, 109, 125, 157, 7, 9, 143, 107, 205, 70, 33, 211, 115, 202, 222, 78, 131, 38, 39, 180, 246, 72, 214, 33, 89, 3, 223, 245, 98, 56, 229, 46, 136, 145, 56, 12, 143, 1, 95, 40, 185, 223, 27, 221, 54, 66, 125, 217, 118, 251, 115, 178, 157, 177, 244, 249, 165, 35, 227, 111, 217, 105, 244, 87, 62, 37, 175, 69, 64, 251, 211, 44, 53, 187, 76, 141, 70, 248, 252, 2, 162, 116, 171, 241, 239, 97, 203, 114, 133, 139, 229, 35, 185, 146, 110, 204, 61, 125, 165, 208, 198, 168, 47, 217, 93, 177, 15, 242, 93, 250, 211, 159, 7, 55, 46, 190, 55, 61, 128, 26, 165, 50, 193, 206, 195, 238, 130, 216, 122, 153, 253, 246, 63};

.visible .entry _Z6kernelPc(
	.param .u64 .ptr .align 1 _Z6kernelPc_param_0
)
{
	.reg .pred 	%p<92>;
	.reg .b16 	%rs<10>;
	.reg .b32 	%r<611>;
	.reg .b64 	%rd<23>;

	ld.param.u64 	%rd2, [_Z6kernelPc_param_0];
	cvta.to.global.u64 	%rd1, %rd2;
	ld.global.u32 	%r15, [signal_result];
	setp.eq.s32 	%p1, %r15, 1;
	@%p1 bra 	$L__BB0_41;
	mov.u32 	%r16, %tid.x;
	mov.u32 	%r17, %ctaid.x;
	mov.u32 	%r18, %tid.y;
	mov.u32 	%r19, %ctaid.y;
	cvt.u16.u32 	%rs5, %r16;
	add.s16 	%rs1, %rs5, 97;
	cvt.u16.u32 	%rs6, %r17;
	add.s16 	%rs2, %rs6, 97;
	cvt.u16.u32 	%rs7, %r18;
	add.s16 	%rs3, %rs7, 97;
	cvt.u16.u32 	%rs8, %r19;
	add.s16 	%rs4, %rs8, 97;
	cvt.u32.u16 	%r20, %rs1;
	and.b32  	%r21, %r20, 255;
	and.b16  	%rs9, %rs2, 255;
	mul.wide.u16 	%r22, %rs9, 256;
	or.b32  	%r23, %r22, %r21;
	cvt.u32.u16 	%r24, %rs3;
	shl.b32 	%r25, %r24, 16;
	and.b32  	%r26, %r25, 16711680;
	or.b32  	%r27, %r23, %r26;
	cvt.u32.u16 	%r28, %rs4;
	shl.b32 	%r29, %r28, 24;
	or.b32  	%r30, %r27, %r29;
	add.s32 	%r31, %r30, -680876937;
	shf.l.wrap.b32 	%r32, %r31, %r31, 7;
	add.s32 	%r33, %r32, -271733879;
	and.b32  	%r34, %r33, -271733879;
	sub.s32 	%r35, 271733878, %r32;
	and.b32  	%r36, %r35, -1732584194;
	or.b32  	%r37, %r34, %r36;
	add.s32 	%r38, %r37, -117830580;
	shf.l.wrap.b32 	%r39, %r38, %r38, 12;
	add.s32 	%r40, %r39, %r33;
	not.b32 	%r41, %r40;
	and.b32  	%r42, %r40, %r33;
	and.b32  	%r43, %r41, -271733879;
	or.b32  	%r44, %r43, %r42;
	add.s32 	%r45, %r44, -1126478375;
	shf.l.wrap.b32 	%r46, %r45, %r45, 17;
	add.s32 	%r47, %r46, %r40;
	and.b32  	%r48, %r47, %r40;
	not.b32 	%r49, %r47;
	and.b32  	%r50, %r33, %r49;
	or.b32  	%r51, %r48, %r50;
	add.s32 	%r52, %r51, -1316259209;
	shf.l.wrap.b32 	%r53, %r52, %r52, 22;
	add.s32 	%r54, %r53, %r47;
	and.b32  	%r55, %r54, %r47;
	not.b32 	%r56, %r54;
	and.b32  	%r57, %r40, %r56;
	or.b32  	%r58, %r55, %r57;
	add.s32 	%r59, %r32, %r58;
	add.s32 	%r60, %r59, -448152776;
	shf.l.wrap.b32 	%r61, %r60, %r60, 7;
	add.s32 	%r62, %r61, %r54;
	and.b32  	%r63, %r62, %r54;
	not.b32 	%r64, %r62;
	and.b32  	%r65, %r47, %r64;
	or.b32  	%r66, %r63, %r65;
	add.s32 	%r67, %r40, %r66;
	add.s32 	%r68, %r67, 1200080426;
	shf.l.wrap.b32 	%r69, %r68, %r68, 12;
	add.s32 	%r70, %r69, %r62;
	and.b32  	%r71, %r70, %r62;
	not.b32 	%r72, %r70;
	and.b32  	%r73, %r54, %r72;
	or.b32  	%r74, %r71, %r73;
	add.s32 	%r75, %r47, %r74;
	add.s32 	%r76, %r75, -1473231341;
	shf.l.wrap.b32 	%r77, %r76, %r76, 17;
	add.s32 	%r78, %r77, %r70;
	and.b32  	%r79, %r78, %r70;
	not.b32 	%r80, %r78;
	and.b32  	%r81, %r62, %r80;
	or.b32  	%r82, %r79, %r81;
	add.s32 	%r83, %r54, %r82;
	add.s32 	%r84, %r83, -45705983;
	shf.l.wrap.b32 	%r85, %r84, %r84, 22;
	add.s32 	%r86, %r85, %r78;
	and.b32  	%r87, %r86, %r78;
	not.b32 	%r88, %r86;
	and.b32  	%r89, %r70, %r88;
	or.b32  	%r90, %r87, %r89;
	add.s32 	%r91, %r62, %r90;
	add.s32 	%r92, %r91, 1770035416;
	shf.l.wrap.b32 	%r93, %r92, %r92, 7;
	add.s32 	%r94, %r93, %r86;
	and.b32  	%r95, %r94, %r86;
	not.b32 	%r96, %r94;
	and.b32  	%r97, %r78, %r96;
	or.b32  	%r98, %r95, %r97;
	add.s32 	%r99, %r70, %r98;
	add.s32 	%r100, %r99, -1958414417;
	shf.l.wrap.b32 	%r101, %r100, %r100, 12;
	add.s32 	%r102, %r101, %r94;
	and.b32  	%r103, %r102, %r94;
	not.b32 	%r104, %r102;
	and.b32  	%r105, %r86, %r104;
	or.b32  	%r106, %r103, %r105;
	add.s32 	%r107, %r78, %r106;
	add.s32 	%r108, %r107, -42063;
	shf.l.wrap.b32 	%r109, %r108, %r108, 17;
	add.s32 	%r110, %r109, %r102;
	and.b32  	%r111, %r110, %r102;
	not.b32 	%r112, %r110;
	and.b32  	%r113, %r94, %r112;
	or.b32  	%r114, %r111, %r113;
	add.s32 	%r115, %r86, %r114;
	add.s32 	%r116, %r115, -1990404162;
	shf.l.wrap.b32 	%r117, %r116, %r116, 22;
	add.s32 	%r118, %r117, %r110;
	and.b32  	%r119, %r118, %r110;
	not.b32 	%r120, %r118;
	and.b32  	%r121, %r102, %r120;
	or.b32  	%r122, %r119, %r121;
	add.s32 	%r123, %r94, %r122;
	add.s32 	%r124, %r123, 1804603682;
	shf.l.wrap.b32 	%r125, %r124, %r124, 7;
	add.s32 	%r126, %r125, %r118;
	and.b32  	%r127, %r126, %r118;
	not.b32 	%r128, %r126;
	and.b32  	%r129, %r110, %r128;
	or.b32  	%r130, %r127, %r129;
	add.s32 	%r131, %r102, %r130;
	add.s32 	%r132, %r131, -40341101;
	shf.l.wrap.b32 	%r133, %r132, %r132, 12;
	add.s32 	%r134, %r133, %r126;
	and.b32  	%r135, %r134, %r126;
	not.b32 	%r136, %r134;
	and.b32  	%r137, %r118, %r136;
	or.b32  	%r138, %r135, %r137;
	add.s32 	%r139, %r110, %r138;
	add.s32 	%r140, %r139, -1502002258;
	shf.l.wrap.b32 	%r141, %r140, %r140, 17;
	add.s32 	%r142, %r141, %r134;
	and.b32  	%r143, %r142, %r134;
	not.b32 	%r144, %r142;
	and.b32  	%r145, %r126, %r144;
	or.b32  	%r146, %r143, %r145;
	add.s32 	%r147, %r118, %r146;
	add.s32 	%r148, %r147, 1236535329;
	shf.l.wrap.b32 	%r149, %r148, %r148, 22;
	add.s32 	%r150, %r149, %r142;
	and.b32  	%r151, %r150, %r134;
	and.b32  	%r152, %r142, %r136;
	or.b32  	%r153, %r151, %r152;
	add.s32 	%r154, %r126, %r153;
	add.s32 	%r155, %r154, -165796382;
	shf.l.wrap.b32 	%r156, %r155, %r155, 5;
	add.s32 	%r157, %r156, %r150;
	and.b32  	%r158, %r157, %r142;
	and.b32  	%r159, %r150, %r144;
	or.b32  	%r160, %r158, %r159;
	add.s32 	%r161, %r134, %r160;
	add.s32 	%r162, %r161, -1069501632;
	shf.l.wrap.b32 	%r163, %r162, %r162, 9;
	add.s32 	%r164, %r163, %r157;
	and.b32  	%r165, %r164, %r150;
	not.b32 	%r166, %r150;
	and.b32  	%r167, %r157, %r166;
	or.b32  	%r168, %r165, %r167;
	add.s32 	%r169, %r142, %r168;
	add.s32 	%r170, %r169, 643717713;
	shf.l.wrap.b32 	%r171, %r170, %r170, 14;
	add.s32 	%r172, %r171, %r164;
	and.b32  	%r173, %r172, %r157;
	not.b32 	%r174, %r157;
	and.b32  	%r175, %r164, %r174;
	or.b32  	%r176, %r173, %r175;
	add.s32 	%r177, %r30, %r150;
	add.s32 	%r178, %r177, %r176;
	add.s32 	%r179, %r178, -373897302;
	shf.l.wrap.b32 	%r180, %r179, %r179, 20;
	add.s32 	%r181, %r180, %r172;
	and.b32  	%r182, %r181, %r164;
	not.b32 	%r183, %r164;
	and.b32  	%r184, %r172, %r183;
	or.b32  	%r185, %r182, %r184;
	add.s32 	%r186, %r157, %r185;
	add.s32 	%r187, %r186, -701558691;
	shf.l.wrap.b32 	%r188, %r187, %r187, 5;
	add.s32 	%r189, %r188, %r181;
	and.b32  	%r190, %r189, %r172;
	not.b32 	%r191, %r172;
	and.b32  	%r192, %r181, %r191;
	or.b32  	%r193, %r190, %r192;
	add.s32 	%r194, %r164, %r193;
	add.s32 	%r195, %r194, 38016083;
	shf.l.wrap.b32 	%r196, %r195, %r195, 9;
	add.s32 	%r197, %r196, %r189;
	and.b32  	%r198, %r197, %r181;
	not.b32 	%r199, %r181;
	and.b32  	%r200, %r189, %r199;
	or.b32  	%r201, %r198, %r200;
	add.s32 	%r202, %r172, %r201;
	add.s32 	%r203, %r202, -660478335;
	shf.l.wrap.b32 	%r204, %r203, %r203, 14;
	add.s32 	%r205, %r204, %r197;
	and.b32  	%r206, %r205, %r189;
	not.b32 	%r207, %r189;
	and.b32  	%r208, %r197, %r207;
	or.b32  	%r209, %r206, %r208;
	add.s32 	%r210, %r181, %r209;
	add.s32 	%r211, %r210, -405537848;
	shf.l.wrap.b32 	%r212, %r211, %r211, 20;
	add.s32 	%r213, %r212, %r205;
	and.b32  	%r214, %r213, %r197;
	not.b32 	%r215, %r197;
	and.b32  	%r216, %r205, %r215;
	or.b32  	%r217, %r214, %r216;
	add.s32 	%r218, %r189, %r217;
	add.s32 	%r219, %r218, 568446438;
	shf.l.wrap.b32 	%r220, %r219, %r219, 5;
	add.s32 	%r221, %r220, %r213;
	and.b32  	%r222, %r221, %r205;
	not.b32 	%r223, %r205;
	and.b32  	%r224, %r213, %r223;
	or.b32  	%r225, %r222, %r224;
	add.s32 	%r226, %r197, %r225;
	add.s32 	%r227, %r226, -1019803658;
	shf.l.wrap.b32 	%r228, %r227, %r227, 9;
	add.s32 	%r229, %r228, %r221;
	and.b32  	%r230, %r229, %r213;
	not.b32 	%r231, %r213;
	and.b32  	%r232, %r221, %r231;
	or.b32  	%r233, %r230, %r232;
	add.s32 	%r234, %r205, %r233;
	add.s32 	%r235, %r234, -187363961;
	shf.l.wrap.b32 	%r236, %r235, %r235, 14;
	add.s32 	%r237, %r236, %r229;
	and.b32  	%r238, %r237, %r221;
	not.b32 	%r239, %r221;
	and.b32  	%r240, %r229, %r239;
	or.b32  	%r241, %r238, %r240;
	add.s32 	%r242, %r213, %r241;
	add.s32 	%r243, %r242, 1163531501;
	shf.l.wrap.b32 	%r244, %r243, %r243, 20;
	add.s32 	%r245, %r244, %r237;
	and.b32  	%r246, %r245, %r229;
	not.b32 	%r247, %r229;
	and.b32  	%r248, %r237, %r247;
	or.b32  	%r249, %r246, %r248;
	add.s32 	%r250, %r221, %r249;
	add.s32 	%r251, %r250, -1444681467;
	shf.l.wrap.b32 	%r252, %r251, %r251, 5;
	add.s32 	%r253, %r252, %r245;
	and.b32  	%r254, %r253, %r237;
	not.b32 	%r255, %r237;
	and.b32  	%r256, %r245, %r255;
	or.b32  	%r257, %r254, %r256;
	add.s32 	%r258, %r229, %r257;
	add.s32 	%r259, %r258, -51403784;
	shf.l.wrap.b32 	%r260, %r259, %r259, 9;
	add.s32 	%r261, %r260, %r253;
	and.b32  	%r262, %r261, %r245;
	not.b32 	%r263, %r245;
	and.b32  	%r264, %r253, %r263;
	or.b32  	%r265, %r262, %r264;
	add.s32 	%r266, %r237, %r265;
	add.s32 	%r267, %r266, 1735328473;
	shf.l.wrap.b32 	%r268, %r267, %r267, 14;
	add.s32 	%r269, %r268, %r261;
	and.b32  	%r270, %r269, %r253;
	not.b32 	%r271, %r253;
	and.b32  	%r272, %r261, %r271;
	or.b32  	%r273, %r270, %r272;
	add.s32 	%r274, %r245, %r273;
	add.s32 	%r275, %r274, -1926607734;
	shf.l.wrap.b32 	%r276, %r275, %r275, 20;
	add.s32 	%r277, %r276, %r269;
	xor.b32  	%r278, %r269, %r261;
	xor.b32  	%r279, %r278, %r277;
	add.s32 	%r280, %r253, %r279;
	add.s32 	%r281, %r280, -378558;
	shf.l.wrap.b32 	%r282, %r281, %r281, 4;
	add.s32 	%r283, %r282, %r277;
	xor.b32  	%r284, %r277, %r269;
	xor.b32  	%r285, %r284, %r283;
	add.s32 	%r286, %r261, %r285;
	add.s32 	%r287, %r286, -2022574463;
	shf.l.wrap.b32 	%r288, %r287, %r287, 11;
	add.s32 	%r289, %r288, %r283;
	xor.b32  	%r290, %r283, %r277;
	xor.b32  	%r291, %r290, %r289;
	add.s32 	%r292, %r269, %r291;
	add.s32 	%r293, %r292, 1839030562;
	shf.l.wrap.b32 	%r294, %r293, %r293, 16;
	add.s32 	%r295, %r294, %r289;
	xor.b32  	%r296, %r289, %r283;
	xor.b32  	%r297, %r296, %r295;
	add.s32 	%r298, %r277, %r297;
	add.s32 	%r299, %r298, -35309524;
	shf.l.wrap.b32 	%r300, %r299, %r299, 23;
	add.s32 	%r301, %r300, %r295;
	xor.b32  	%r302, %r295, %r289;
	xor.b32  	%r303, %r302, %r301;
	add.s32 	%r304, %r283, %r303;
	add.s32 	%r305, %r304, -1530991932;
	shf.l.wrap.b32 	%r306, %r305, %r305, 4;
	add.s32 	%r307, %r306, %r301;
	xor.b32  	%r308, %r301, %r295;
	xor.b32  	%r309, %r308, %r307;
	add.s32 	%r310, %r289, %r309;
	add.s32 	%r311, %r310, 1272893353;
	shf.l.wrap.b32 	%r312, %r311, %r311, 11;
	add.s32 	%r313, %r312, %r307;
	xor.b32  	%r314, %r307, %r301;
	xor.b32  	%r315, %r314, %r313;
	add.s32 	%r316, %r295, %r315;
	add.s32 	%r317, %r316, -155497632;
	shf.l.wrap.b32 	%r318, %r317, %r317, 16;
	add.s32 	%r319, %r318, %r313;
	xor.b32  	%r320, %r313, %r307;
	xor.b32  	%r321, %r320, %r319;
	add.s32 	%r322, %r301, %r321;
	add.s32 	%r323, %r322, -1094730640;
	shf.l.wrap.b32 	%r324, %r323, %r323, 23;
	add.s32 	%r325, %r324, %r319;
	xor.b32  	%r326, %r319, %r313;
	xor.b32  	%r327, %r326, %r325;
	add.s32 	%r328, %r307, %r327;
	add.s32 	%r329, %r328, 681279174;
	shf.l.wrap.b32 	%r330, %r329, %r329, 4;
	add.s32 	%r331, %r330, %r325;
	xor.b32  	%r332, %r325, %r319;
	xor.b32  	%r333, %r332, %r331;
	add.s32 	%r334, %r30, %r313;
	add.s32 	%r335, %r334, %r333;
	add.s32 	%r336, %r335, -358537222;
	shf.l.wrap.b32 	%r337, %r336, %r336, 11;
	add.s32 	%r338, %r337, %r331;
	xor.b32  	%r339, %r331, %r325;
	xor.b32  	%r340, %r339, %r338;
	add.s32 	%r341, %r319, %r340;
	add.s32 	%r342, %r341, -722521979;
	shf.l.wrap.b32 	%r343, %r342, %r342, 16;
	add.s32 	%r344, %r343, %r338;
	xor.b32  	%r345, %r338, %r331;
	xor.b32  	%r346, %r345, %r344;
	add.s32 	%r347, %r325, %r346;
	add.s32 	%r348, %r347, 76029189;
	shf.l.wrap.b32 	%r349, %r348, %r348, 23;
	add.s32 	%r350, %r349, %r344;
	xor.b32  	%r351, %r344, %r338;
	xor.b32  	%r352, %r351, %r350;
	add.s32 	%r353, %r331, %r352;
	add.s32 	%r354, %r353, -640364487;
	shf.l.wrap.b32 	%r355, %r354, %r354, 4;
	add.s32 	%r356, %r355, %r350;
	xor.b32  	%r357, %r350, %r344;
	xor.b32  	%r358, %r357, %r356;
	add.s32 	%r359, %r338, %r358;
	add.s32 	%r360, %r359, -421815835;
	shf.l.wrap.b32 	%r361, %r360, %r360, 11;
	add.s32 	%r362, %r361, %r356;
	xor.b32  	%r363, %r356, %r350;
	xor.b32  	%r364, %r363, %r362;
	add.s32 	%r365, %r344, %r364;
	add.s32 	%r366, %r365, 530742520;
	shf.l.wrap.b32 	%r367, %r366, %r366, 16;
	add.s32 	%r368, %r367, %r362;
	xor.b32  	%r369, %r362, %r356;
	xor.b32  	%r370, %r369, %r368;
	add.s32 	%r371, %r350, %r370;
	add.s32 	%r372, %r371, -995338651;
	shf.l.wrap.b32 	%r373, %r372, %r372, 23;
	add.s32 	%r374, %r373, %r368;
	not.b32 	%r375, %r362;
	or.b32  	%r376, %r374, %r375;
	xor.b32  	%r377, %r376, %r368;
	add.s32 	%r378, %r30, %r356;
	add.s32 	%r379, %r378, %r377;
	add.s32 	%r380, %r379, -198630844;
	shf.l.wrap.b32 	%r381, %r380, %r380, 6;
	add.s32 	%r382, %r381, %r374;
	not.b32 	%r383, %r368;
	or.b32  	%r384, %r382, %r383;
	xor.b32  	%r385, %r384, %r374;
	add.s32 	%r386, %r362, %r385;
	add.s32 	%r387, %r386, 1126891415;
	shf.l.wrap.b32 	%r388, %r387, %r387, 10;
	add.s32 	%r389, %r388, %r382;
	not.b32 	%r390, %r374;
	or.b32  	%r391, %r389, %r390;
	xor.b32  	%r392, %r391, %r382;
	add.s32 	%r393, %r368, %r392;
	add.s32 	%r394, %r393, -1416354873;
	shf.l.wrap.b32 	%r395, %r394, %r394, 15;
	add.s32 	%r396, %r395, %r389;
	not.b32 	%r397, %r382;
	or.b32  	%r398, %r396, %r397;
	xor.b32  	%r399, %r398, %r389;
	add.s32 	%r400, %r374, %r399;
	add.s32 	%r401, %r400, -57434055;
	shf.l.wrap.b32 	%r402, %r401, %r401, 21;
	add.s32 	%r403, %r402, %r396;
	not.b32 	%r404, %r389;
	or.b32  	%r405, %r403, %r404;
	xor.b32  	%r406, %r405, %r396;
	add.s32 	%r407, %r382, %r406;
	add.s32 	%r408, %r407, 1700485571;
	shf.l.wrap.b32 	%r409, %r408, %r408, 6;
	add.s32 	%r410, %r409, %r403;
	not.b32 	%r411, %r396;
	or.b32  	%r412, %r410, %r411;
	xor.b32  	%r413, %r412, %r403;
	add.s32 	%r414, %r389, %r413;
	add.s32 	%r415, %r414, -1894986606;
	shf.l.wrap.b32 	%r416, %r415, %r415, 10;
	add.s32 	%r417, %r416, %r410;
	not.b32 	%r418, %r403;
	or.b32  	%r419, %r417, %r418;
	xor.b32  	%r420, %r419, %r410;
	add.s32 	%r421, %r396, %r420;
	add.s32 	%r422, %r421, -1051523;
	shf.l.wrap.b32 	%r423, %r422, %r422, 15;
	add.s32 	%r424, %r423, %r417;
	not.b32 	%r425, %r410;
	or.b32  	%r426, %r424, %r425;
	xor.b32  	%r427, %r426, %r417;
	add.s32 	%r428, %r403, %r427;
	add.s32 	%r429, %r428, -2054922671;
	shf.l.wrap.b32 	%r430, %r429, %r429, 21;
	add.s32 	%r431, %r430, %r424;
	not.b32 	%r432, %r417;
	or.b32  	%r433, %r431, %r432;
	xor.b32  	%r434, %r433, %r424;
	add.s32 	%r435, %r410, %r434;
	add.s32 	%r436, %r435, 1873313359;
	shf.l.wrap.b32 	%r437, %r436, %r436, 6;
	add.s32 	%r438, %r437, %r431;
	not.b32 	%r439, %r424;
	or.b32  	%r440, %r438, %r439;
	xor.b32  	%r441, %r440, %r431;
	add.s32 	%r442, %r417, %r441;
	add.s32 	%r443, %r442, -30611744;
	shf.l.wrap.b32 	%r444, %r443, %r443, 10;
	add.s32 	%r445, %r444, %r438;
	not.b32 	%r446, %r431;
	or.b32  	%r447, %r445, %r446;
	xor.b32  	%r448, %r447, %r438;
	add.s32 	%r449, %r424, %r448;
	add.s32 	%r450, %r449, -1560198380;
	shf.l.wrap.b32 	%r451, %r450, %r450, 15;
	add.s32 	%r452, %r451, %r445;
	not.b32 	%r453, %r438;
	or.b32  	%r454, %r452, %r453;
	xor.b32  	%r455, %r454, %r445;
	add.s32 	%r456, %r431, %r455;
	add.s32 	%r457, %r456, 1309151649;
	shf.l.wrap.b32 	%r458, %r457, %r457, 21;
	add.s32 	%r459, %r458, %r452;
	not.b32 	%r460, %r445;
	or.b32  	%r461, %r459, %r460;
	xor.b32  	%r462, %r461, %r452;
	add.s32 	%r463, %r438, %r462;
	add.s32 	%r464, %r463, -145523070;
	shf.l.wrap.b32 	%r465, %r464, %r464, 6;
	add.s32 	%r466, %r465, %r459;
	not.b32 	%r467, %r452;
	or.b32  	%r468, %r466, %r467;
	xor.b32  	%r469, %r468, %r459;
	add.s32 	%r470, %r445, %r469;
	add.s32 	%r471, %r470, -1120210379;
	shf.l.wrap.b32 	%r472, %r471, %r471, 10;
	add.s32 	%r473, %r472, %r466;
	not.b32 	%r475, %r459;
	or.b32  	%r476, %r473, %r475;
	xor.b32  	%r477, %r476, %r466;
	add.s32 	%r478, %r452, %r477;
	add.s32 	%r480, %r478, 718787259;
	shf.l.wrap.b32 	%r481, %r480, %r480, 15;
	add.s32 	%r482, %r481, %r473;
	not.b32 	%r483, %r466;
	or.b32  	%r484, %r482, %r483;
	xor.b32  	%r485, %r484, %r473;
	add.s32 	%r486, %r459, %r485;
	add.s32 	%r488, %r486, -343485551;
	shf.l.wrap.b32 	%r489, %r488, %r488, 21;
	add.s32 	%r1, %r466, 1732584193;
	add.s32 	%r490, %r482, %r489;
	add.s32 	%r2, %r490, -271733879;
	add.s32 	%r3, %r482, -1732584194;
	add.s32 	%r4, %r473, 271733878;
	ld.const.u32 	%r491, [digests];
	setp.ne.s32 	%p2, %r1, %r491;
	ld.const.u32 	%r492, [digests+4];
	setp.ne.s32 	%p3, %r2, %r492;
	or.pred  	%p4, %p2, %p3;
	ld.const.u32 	%r494, [digests+8];
	setp.ne.s32 	%p5, %r3, %r494;
	or.pred  	%p6, %p4, %p5;
	ld.const.u32 	%r496, [digests+12];
	setp.ne.s32 	%p7, %r4, %r496;
	or.pred  	%p8, %p6, %p7;
	@%p8 bra 	$L__BB0_5;
$L__BB0_2:
	ld.global.u32 	%r5, [pass_index];
	add.s32 	%r606, %r5, 1;
	atom.relaxed.global.cas.b32 	%r607, [pass_index], %r5, %r606;
	setp.ne.s32 	%p90, %r5, %r607;
	@%p90 bra 	$L__BB0_2;
	shl.b32 	%r608, %r5, 2;
	cvt.s64.s32 	%rd21, %r608;
	add.s64 	%rd22, %rd1, %rd21;
	st.global.u8 	[%rd22], %rs1;
	st.global.u8 	[%rd22+1], %rs2;
	st.global.u8 	[%rd22+2], %rs3;
	st.global.u8 	[%rd22+3], %rs4;
	ld.global.u32 	%r609, [pass_index];
	setp.ne.s32 	%p91, %r609, 10;
	@%p91 bra 	$L__BB0_41;
	mov.b32 	%r610, 1;
	st.global.u32 	[signal_result], %r610;
	bra.uni 	$L__BB0_41;
$L__BB0_5:
	ld.const.u32 	%r498, [digests+16];
	setp.ne.s32 	%p9, %r1, %r498;
	ld.const.u32 	%r499, [digests+20];
	setp.ne.s32 	%p10, %r2, %r499;
	or.pred  	%p11, %p9, %p10;
	ld.const.u32 	%r501, [digests+24];
	setp.ne.s32 	%p12, %r3, %r501;
	or.pred  	%p13, %p11, %p12;
	ld.const.u32 	%r503, [digests+28];
	setp.ne.s32 	%p14, %r4, %r503;
	or.pred  	%p15, %p13, %p14;
	@%p15 bra 	$L__BB0_9;
$L__BB0_6:
	ld.global.u32 	%r6, [pass_index];
	add.s32 	%r601, %r6, 1;
	atom.relaxed.global.cas.b32 	%r602, [pass_index], %r6, %r601;
	setp.ne.s32 	%p88, %r6, %r602;
	@%p88 bra 	$L__BB0_6;
	shl.b32 	%r603, %r6, 2;
	cvt.s64.s32 	%rd19, %r603;
	add.s64 	%rd20, %rd1, %rd19;
	st.global.u8 	[%rd20], %rs1;
	st.global.u8 	[%rd20+1], %rs2;
	st.global.u8 	[%rd20+2], %rs3;
	st.global.u8 	[%rd20+3], %rs4;
	ld.global.u32 	%r604, [pass_index];
	setp.ne.s32 	%p89, %r604, 10;
	@%p89 bra 	$L__BB0_41;
	mov.b32 	%r605, 1;
	st.global.u32 	[signal_result], %r605;
	bra.uni 	$L__BB0_41;
$L__BB0_9:
	ld.const.u32 	%r505, [digests+32];
	setp.ne.s32 	%p16, %r1, %r505;
	ld.const.u32 	%r506, [digests+36];
	setp.ne.s32 	%p17, %r2, %r506;
	or.pred  	%p18, %p16, %p17;
	ld.const.u32 	%r508, [digests+40];
	setp.ne.s32 	%p19, %r3, %r508;
	or.pred  	%p20, %p18, %p19;
	ld.const.u32 	%r510, [digests+44];
	setp.ne.s32 	%p21, %r4, %r510;
	or.pred  	%p22, %p20, %p21;
	@%p22 bra 	$L__BB0_13;
$L__BB0_10:
	ld.global.u32 	%r7, [pass_index];
	add.s32 	%r596, %r7, 1;
	atom.relaxed.global.cas.b32 	%r597, [pass_index], %r7, %r596;
	setp.ne.s32 	%p86, %r7, %r597;
	@%p86 bra 	$L__BB0_10;
	shl.b32 	%r598, %r7, 2;
	cvt.s64.s32 	%rd17, %r598;
	add.s64 	%rd18, %rd1, %rd17;
	st.global.u8 	[%rd18], %rs1;
	st.global.u8 	[%rd18+1], %rs2;
	st.global.u8 	[%rd18+2], %rs3;
	st.global.u8 	[%rd18+3], %rs4;
	ld.global.u32 	%r599, [pass_index];
	setp.ne.s32 	%p87, %r599, 10;
	@%p87 bra 	$L__BB0_41;
	mov.b32 	%r600, 1;
	st.global.u32 	[signal_result], %r600;
	bra.uni 	$L__BB0_41;
$L__BB0_13:
	ld.const.u32 	%r512, [digests+48];
	setp.ne.s32 	%p23, %r1, %r512;
	ld.const.u32 	%r513, [digests+52];
	setp.ne.s32 	%p24, %r2, %r513;
	or.pred  	%p25, %p23, %p24;
	ld.const.u32 	%r515, [digests+56];
	setp.ne.s32 	%p26, %r3, %r515;
	or.pred  	%p27, %p25, %p26;
	ld.const.u32 	%r517, [digests+60];
	setp.ne.s32 	%p28, %r4, %r517;
	or.pred  	%p29, %p27, %p28;
	@%p29 bra 	$L__BB0_17;
$L__BB0_14:
	ld.global.u32 	%r8, [pass_index];
	add.s32 	%r591, %r8, 1;
	atom.relaxed.global.cas.b32 	%r592, [pass_index], %r8, %r591;
	setp.ne.s32 	%p84, %r8, %r592;
	@%p84 bra 	$L__BB0_14;
	shl.b32 	%r593, %r8, 2;
	cvt.s64.s32 	%rd15, %r593;
	add.s64 	%rd16, %rd1, %rd15;
	st.global.u8 	[%rd16], %rs1;
	st.global.u8 	[%rd16+1], %rs2;
	st.global.u8 	[%rd16+2], %rs3;
	st.global.u8 	[%rd16+3], %rs4;
	ld.global.u32 	%r594, [pass_index];
	setp.ne.s32 	%p85, %r594, 10;
	@%p85 bra 	$L__BB0_41;
	mov.b32 	%r595, 1;
	st.global.u32 	[signal_result], %r595;
	bra.uni 	$L__BB0_41;
$L__BB0_17:
	ld.const.u32 	%r519, [digests+64];
	setp.ne.s32 	%p30, %r1, %r519;
	ld.const.u32 	%r520, [digests+68];
	setp.ne.s32 	%p31, %r2, %r520;
	or.pred  	%p32, %p30, %p31;
	ld.const.u32 	%r522, [digests+72];
	setp.ne.s32 	%p33, %r3, %r522;
	or.pred  	%p34, %p32, %p33;
	ld.const.u32 	%r524, [digests+76];
	setp.ne.s32 	%p35, %r4, %r524;
	or.pred  	%p36, %p34, %p35;
	@%p36 bra 	$L__BB0_21;
$L__BB0_18:
	ld.global.u32 	%r9, [pass_index];
	add.s32 	%r586, %r9, 1;
	atom.relaxed.global.cas.b32 	%r587, [pass_index], %r9, %r586;
	setp.ne.s32 	%p82, %r9, %r587;
	@%p82 bra 	$L__BB0_18;
	shl.b32 	%r588, %r9, 2;
	cvt.s64.s32 	%rd13, %r588;
	add.s64 	%rd14, %rd1, %rd13;
	st.global.u8 	[%rd14], %rs1;
	st.global.u8 	[%rd14+1], %rs2;
	st.global.u8 	[%rd14+2], %rs3;
	st.global.u8 	[%rd14+3], %rs4;
	ld.global.u32 	%r589, [pass_index];
	setp.ne.s32 	%p83, %r589, 10;
	@%p83 bra 	$L__BB0_41;
	mov.b32 	%r590, 1;
	st.global.u32 	[signal_result], %r590;
	bra.uni 	$L__BB0_41;
$L__BB0_21:
	ld.const.u32 	%r526, [digests+80];
	setp.ne.s32 	%p37, %r1, %r526;
	ld.const.u32 	%r527, [digests+84];
	setp.ne.s32 	%p38, %r2, %r527;
	or.pred  	%p39, %p37, %p38;
	ld.const.u32 	%r529, [digests+88];
	setp.ne.s32 	%p40, %r3, %r529;
	or.pred  	%p41, %p39, %p40;
	ld.const.u32 	%r531, [digests+92];
	setp.ne.s32 	%p42, %r4, %r531;
	or.pred  	%p43, %p41, %p42;
	@%p43 bra 	$L__BB0_25;
$L__BB0_22:
	ld.global.u32 	%r10, [pass_index];
	add.s32 	%r581, %r10, 1;
	atom.relaxed.global.cas.b32 	%r582, [pass_index], %r10, %r581;
	setp.ne.s32 	%p80, %r10, %r582;
	@%p80 bra 	$L__BB0_22;
	shl.b32 	%r583, %r10, 2;
	cvt.s64.s32 	%rd11, %r583;
	add.s64 	%rd12, %rd1, %rd11;
	st.global.u8 	[%rd12], %rs1;
	st.global.u8 	[%rd12+1], %rs2;
	st.global.u8 	[%rd12+2], %rs3;
	st.global.u8 	[%rd12+3], %rs4;
	ld.global.u32 	%r584, [pass_index];
	setp.ne.s32 	%p81, %r584, 10;
	@%p81 bra 	$L__BB0_41;
	mov.b32 	%r585, 1;
	st.global.u32 	[signal_result], %r585;
	bra.uni 	$L__BB0_41;
$L__BB0_25:
	ld.const.u32 	%r533, [digests+96];
	setp.ne.s32 	%p44, %r1, %r533;
	ld.const.u32 	%r534, [digests+100];
	setp.ne.s32 	%p45, %r2, %r534;
	or.pred  	%p46, %p44, %p45;
	ld.const.u32 	%r536, [digests+104];
	setp.ne.s32 	%p47, %r3, %r536;
	or.pred  	%p48, %p46, %p47;
	ld.const.u32 	%r538, [digests+108];
	setp.ne.s32 	%p49, %r4, %r538;
	or.pred  	%p50, %p48, %p49;
	@%p50 bra 	$L__BB0_29;
$L__BB0_26:
	ld.global.u32 	%r11, [pass_index];
	add.s32 	%r576, %r11, 1;
	atom.relaxed.global.cas.b32 	%r577, [pass_index], %r11, %r576;
	setp.ne.s32 	%p78, %r11, %r577;
	@%p78 bra 	$L__BB0_26;
	shl.b32 	%r578, %r11, 2;
	cvt.s64.s32 	%rd9, %r578;
	add.s64 	%rd10, %rd1, %rd9;
	st.global.u8 	[%rd10], %rs1;
	st.global.u8 	[%rd10+1], %rs2;
	st.global.u8 	[%rd10+2], %rs3;
	st.global.u8 	[%rd10+3], %rs4;
	ld.global.u32 	%r579, [pass_index];
	setp.ne.s32 	%p79, %r579, 10;
	@%p79 bra 	$L__BB0_41;
	mov.b32 	%r580, 1;
	st.global.u32 	[signal_result], %r580;
	bra.uni 	$L__BB0_41;
$L__BB0_29:
	ld.const.u32 	%r540, [digests+112];
	setp.ne.s32 	%p51, %r1, %r540;
	ld.const.u32 	%r541, [digests+116];
	setp.ne.s32 	%p52, %r2, %r541;
	or.pred  	%p53, %p51, %p52;
	ld.const.u32 	%r543, [digests+120];
	setp.ne.s32 	%p54, %r3, %r543;
	or.pred  	%p55, %p53, %p54;
	ld.const.u32 	%r545, [digests+124];
	setp.ne.s32 	%p56, %r4, %r545;
	or.pred  	%p57, %p55, %p56;
	@%p57 bra 	$L__BB0_33;
$L__BB0_30:
	ld.global.u32 	%r12, [pass_index];
	add.s32 	%r571, %r12, 1;
	atom.relaxed.global.cas.b32 	%r572, [pass_index], %r12, %r571;
	setp.ne.s32 	%p76, %r12, %r572;
	@%p76 bra 	$L__BB0_30;
	shl.b32 	%r573, %r12, 2;
	cvt.s64.s32 	%rd7, %r573;
	add.s64 	%rd8, %rd1, %rd7;
	st.global.u8 	[%rd8], %rs1;
	st.global.u8 	[%rd8+1], %rs2;
	st.global.u8 	[%rd8+2], %rs3;
	st.global.u8 	[%rd8+3], %rs4;
	ld.global.u32 	%r574, [pass_index];
	setp.ne.s32 	%p77, %r574, 10;
	@%p77 bra 	$L__BB0_41;
	mov.b32 	%r575, 1;
	st.global.u32 	[signal_result], %r575;
	bra.uni 	$L__BB0_41;
$L__BB0_33:
	ld.const.u32 	%r547, [digests+128];
	setp.ne.s32 	%p58, %r1, %r547;
	ld.const.u32 	%r548, [digests+132];
	setp.ne.s32 	%p59, %r2, %r548;
	or.pred  	%p60, %p58, %p59;
	ld.const.u32 	%r550, [digests+136];
	setp.ne.s32 	%p61, %r3, %r550;
	or.pred  	%p62, %p60, %p61;
	ld.const.u32 	%r552, [digests+140];
	setp.ne.s32 	%p63, %r4, %r552;
	or.pred  	%p64, %p62, %p63;
	@%p64 bra 	$L__BB0_37;
$L__BB0_34:
	ld.global.u32 	%r13, [pass_index];
	add.s32 	%r566, %r13, 1;
	atom.relaxed.global.cas.b32 	%r567, [pass_index], %r13, %r566;
	setp.ne.s32 	%p74, %r13, %r567;
	@%p74 bra 	$L__BB0_34;
	shl.b32 	%r568, %r13, 2;
	cvt.s64.s32 	%rd5, %r568;
	add.s64 	%rd6, %rd1, %rd5;
	st.global.u8 	[%rd6], %rs1;
	st.global.u8 	[%rd6+1], %rs2;
	st.global.u8 	[%rd6+2], %rs3;
	st.global.u8 	[%rd6+3], %rs4;
	ld.global.u32 	%r569, [pass_index];
	setp.ne.s32 	%p75, %r569, 10;
	@%p75 bra 	$L__BB0_41;
	mov.b32 	%r570, 1;
	st.global.u32 	[signal_result], %r570;
	bra.uni 	$L__BB0_41;
$L__BB0_37:
	ld.const.u32 	%r554, [digests+144];
	setp.ne.s32 	%p65, %r1, %r554;
	ld.const.u32 	%r555, [digests+148];
	setp.ne.s32 	%p66, %r2, %r555;
	or.pred  	%p67, %p65, %p66;
	ld.const.u32 	%r557, [digests+152];
	setp.ne.s32 	%p68, %r3, %r557;
	or.pred  	%p69, %p67, %p68;
	ld.const.u32 	%r559, [digests+156];
	setp.ne.s32 	%p70, %r4, %r559;
	or.pred  	%p71, %p69, %p70;
	@%p71 bra 	$L__BB0_41;
$L__BB0_38:
	ld.global.u32 	%r14, [pass_index];
	add.s32 	%r561, %r14, 1;
	atom.relaxed.global.cas.b32 	%r562, [pass_index], %r14, %r561;
	setp.ne.s32 	%p72, %r14, %r562;
	@%p72 bra 	$L__BB0_38;
	shl.b32 	%r563, %r14, 2;
	cvt.s64.s32 	%rd3, %r563;
	add.s64 	%rd4, %rd1, %rd3;
	st.global.u8 	[%rd4], %rs1;
	st.global.u8 	[%rd4+1], %rs2;
	st.global.u8 	[%rd4+2], %rs3;
	st.global.u8 	[%rd4+3], %rs4;
	ld.global.u32 	%r564, [pass_index];
	setp.ne.s32 	%p73, %r564, 10;
	@%p73 bra 	$L__BB0_41;
	mov.b32 	%r565, 1;
	st.global.u32 	[signal_result], %r565;
$L__BB0_41:
	ret;

}


// ===== COMPILED SASS (sm_100) =====

	.target	sm_100

	.elftype	@"ET_EXEC"


//--------------------- .note.nv.tkinfo           --------------------------
	.section	.note.nv.tkinfo,"",@"SHT_NOTE"
	.sectionflags	@"SHF_NOTE_NV_TKINFO"
	.tkinfo
        /*0018*/ 	.word	0x00000002
        /*0030*/ 	.string	""
        /*0030*/ 	.string	"ptxas"
        /*0030*/ 	.string	"Cuda compilation tools, release 13.0, V13.0.88"
        /*0030*/ 	.string	"Build cuda_13.0.r13.0/compiler.36424714_0"
        /*0030*/ 	.string	"-arch sm_100 -m 64 "



//--------------------- .note.nv.cuinfo           --------------------------
	.section	.note.nv.cuinfo,"",@"SHT_NOTE"
	.sectionflags	@"SHF_NOTE_NV_CUINFO"
        /*0018*/ 	.short	0x0002
        /*001a*/ 	.short	0x0064
        /*001c*/ 	.short	0x0082
	.zero		2


//--------------------- .nv.info                  --------------------------
	.section	.nv.info,"",@"SHT_CUDA_INFO"
	.align	4


	//----- nvinfo : EIATTR_REGCOUNT
	.align		4
        /*0000*/ 	.byte	0x04, 0x2f
        /*0002*/ 	.short	(.L_4 - .L_3)
	.align		4
.L_3:
        /*0004*/ 	.word	index@(_Z6kernelPc)
        /*0008*/ 	.word	0x00000010


	//----- nvinfo : EIATTR_FRAME_SIZE
	.align		4
.L_4:
        /*000c*/ 	.byte	0x04, 0x11
        /*000e*/ 	.short	(.L_6 - .L_5)
	.align		4
.L_5:
        /*0010*/ 	.word	index@(_Z6kernelPc)
        /*0014*/ 	.word	0x00000000


	//----- nvinfo : EIATTR_MIN_STACK_SIZE
	.align		4
.L_6:
        /*0018*/ 	.byte	0x04, 0x12
        /*001a*/ 	.short	(.L_8 - .L_7)
	.align		4
.L_7:
        /*001c*/ 	.word	index@(_Z6kernelPc)
        /*0020*/ 	.word	0x00000000
.L_8:


//--------------------- .nv.compat                --------------------------
	.section	.nv.compat,"",@"SHT_CUDA_COMPAT_INFO"
	.align	4
        /*0000*/ 	.byte	0x02, 0x09, 0x00, 0x00, 0x02, 0x02, 0x01, 0x00, 0x02, 0x05, 0x05, 0x00, 0x03, 0x07, 0x01, 0x01
        /*0010*/ 	.byte	0x02, 0x03, 0x00, 0x00, 0x02, 0x06, 0x01, 0x00, 0x04, 0x0b, 0x08, 0x00, 0x09, 0x00, 0x00, 0x00
        /*0020*/ 	.byte	0x00, 0x00, 0x00, 0x00


//--------------------- .nv.info._Z6kernelPc      --------------------------
	.section	.nv.info._Z6kernelPc,"",@"SHT_CUDA_INFO"
	.sectionflags	@""
	.align	4


	//----- nvinfo : EIATTR_CUDA_API_VERSION
	.align		4
        /*0000*/ 	.byte	0x04, 0x37
        /*0002*/ 	.short	(.L_10 - .L_9)
.L_9:
        /*0004*/ 	.word	0x00000082


	//----- nvinfo : EIATTR_KPARAM_INFO
	.align		4
.L_10:
        /*0008*/ 	.byte	0x04, 0x17
        /*000a*/ 	.short	(.L_12 - .L_11)
.L_11:
        /*000c*/ 	.word	0x00000000
        /*0010*/ 	.short	0x0000
        /*0012*/ 	.short	0x0000
        /*0014*/ 	.byte	0x00, 0xf5, 0x21, 0x00


	//----- nvinfo : EIATTR_SPARSE_MMA_MASK
	.align		4
.L_12:
        /*0018*/ 	.byte	0x03, 0x50
        /*001a*/ 	.short	0x0000


	//----- nvinfo : EIATTR_MAXREG_COUNT
	.align		4
        /*001c*/ 	.byte	0x03, 0x1b
        /*001e*/ 	.short	0x00ff


	//----- nvinfo : EIATTR_MERCURY_ISA_VERSION
	.align		4
        /*0020*/ 	.byte	0x03, 0x5f
        /*0022*/ 	.short	0x0101


	//----- nvinfo : EIATTR_VRC_CTA_INIT_COUNT
	.align		4
        /*0024*/ 	.byte	0x02, 0x4a
	.zero		1
	.zero		1


	//----- nvinfo : EIATTR_EXIT_INSTR_OFFSETS
	.align		4
        /*0028*/ 	.byte	0x04, 0x1c
        /*002a*/ 	.short	(.L_14 - .L_13)


	//   ....[0]....
.L_13:
        /*002c*/ 	.word	0x00000050


	//   ....[1]....
        /*0030*/ 	.word	0x00000f70


	//   ....[2]....
        /*0034*/ 	.word	0x00000fa0


	//   ....[3]....
        /*0038*/ 	.word	0x00001140


	//   ....[4]....
        /*003c*/ 	.word	0x00001170


	//   ....[5]....
        /*0040*/ 	.word	0x00001310


	//   ....[6]....
        /*0044*/ 	.word	0x00001340


	//   ....[7]....
        /*0048*/ 	.word	0x000014e0


	//   ....[8]....
        /*004c*/ 	.word	0x00001510


	//   ....[9]....
        /*0050*/ 	.word	0x000016b0


	//   ....[10]....
        /*0054*/ 	.word	0x000016e0


	//   ....[11]....
        /*0058*/ 	.word	0x00001880


	//   ....[12]....
        /*005c*/ 	.word	0x000018b0


	//   ....[13]....
        /*0060*/ 	.word	0x00001a50


	//   ....[14]....
        /*0064*/ 	.word	0x00001a80


	//   ....[15]....
        /*0068*/ 	.word	0x00001c20


	//   ....[16]....
        /*006c*/ 	.word	0x00001c50


	//   ....[17]....
        /*0070*/ 	.word	0x00001df0


	//   ....[18]....
        /*0074*/ 	.word	0x00001e20


	//   ....[19]....
        /*0078*/ 	.word	0x00001e80


	//   ....[20]....
        /*007c*/ 	.word	0x00001fc0


	//   ....[21]....
        /*0080*/ 	.word	0x00001ff0


	//----- nvinfo : EIATTR_CRS_STACK_SIZE
	.align		4
.L_14:
        /*0084*/ 	.byte	0x04, 0x1e
        /*0086*/ 	.short	(.L_16 - .L_15)
.L_15:
        /*0088*/ 	.word	0x00000000


	//----- nvinfo : EIATTR_CBANK_PARAM_SIZE
	.align		4
.L_16:
        /*008c*/ 	.byte	0x03, 0x19
        /*008e*/ 	.short	0x0008


	//----- nvinfo : EIATTR_PARAM_CBANK
	.align		4
        /*0090*/ 	.byte	0x04, 0x0a
        /*0092*/ 	.short	(.L_18 - .L_17)
	.align		4
.L_17:
        /*0094*/ 	.word	index@(.nv.constant0._Z6kernelPc)
        /*0098*/ 	.short	0x0380
        /*009a*/ 	.short	0x0008


	//----- nvinfo : EIATTR_SW_WAR
	.align		4
.L_18:
        /*009c*/ 	.byte	0x04, 0x36
        /*009e*/ 	.short	(.L_20 - .L_19)
.L_19:
        /*00a0*/ 	.word	0x00000008
.L_20:


//--------------------- .nv.callgraph             --------------------------
	.section	.nv.callgraph,"",@"SHT_CUDA_CALLGRAPH"
	.align	4
	.sectionentsize	8
	.align		4
        /*0000*/ 	.word	0x00000000
	.align		4
        /*0004*/ 	.word	0xffffffff
	.align		4
        /*0008*/ 	.word	0x00000000
	.align		4
        /*000c*/ 	.word	0xfffffffe
	.align		4
        /*0010*/ 	.word	0x00000000
	.align		4
        /*0014*/ 	.word	0xfffffffd
	.align		4
        /*0018*/ 	.word	0x00000000
	.align		4
        /*001c*/ 	.word	0xfffffffc


//--------------------- .nv.constant4             --------------------------
	.section	.nv.constant4,"a",@progbits
	.align	8
	.align		8
.nv.constant4:
        /*0000*/ 	.dword	pass_index
	.align		8
        /*0008*/ 	.dword	signal_result


//--------------------- .nv.constant3             --------------------------
	.section	.nv.constant3,"a",@progbits
	.align	4
.nv.constant3:
	.type		digests,@object
	.size		digests,(.L_2 - digests)
digests:
        /*0000*/ 	.byte	0x1a, 0x1d, 0xc9, 0x1c, 0x90, 0x73, 0x25, 0xc6, 0x92, 0x71, 0xdd, 0xf0, 0xc9, 0x44, 0xbc, 0x72
        /* <DEDUP_REMOVED lines=9> */
.L_2:


//--------------------- .text._Z6kernelPc         --------------------------
	.section	.text._Z6kernelPc,"ax",@progbits
	.align	128
        .global         _Z6kernelPc
        .type           _Z6kernelPc,@function
        .size           _Z6kernelPc,(.L_x_30 - _Z6kernelPc)
        .other          _Z6kernelPc,@"STO_CUDA_ENTRY STV_DEFAULT"
_Z6kernelPc:
.text._Z6kernelPc:
[----:B------:R-:W-:Y:S08]  /*0000*/  LDC R1, c[0x0][0x37c] ;  /* 0x0000df00ff017b82 */ /* 0x000ff00000000800 */
[----:B------:R-:W0:Y:S01]  /*0010*/  LDC.64 R2, c[0x4][0x8] ;  /* 0x01000200ff027b82 */ /* 0x000e220000000a00 */
[----:B------:R-:W0:Y:S02]  /*0020*/  LDCU.64 UR4, c[0x0][0x358] ;  /* 0x00006b00ff0477ac */ /* 0x000e240008000a00 */
[----:B0-----:R-:W2:Y:S02]  /*0030*/  LDG.E R0, desc[UR4][R2.64] ;  /* 0x0000000402007981 */ /* 0x001ea4000c1e1900 */
[----:B--2---:R-:W-:-:S13]  /*0040*/  ISETP.NE.AND P0, PT, R0, 0x1, PT ;  /* 0x000000010000780c */ /* 0x004fda0003f05270 */
[----:B------:R-:W-:Y:S05]  /*0050*/  @!P0 EXIT ;  /* 0x000000000000894d */ /* 0x000fea0003800000 */
[----:B------:R-:W0:Y:S01]  /*0060*/  S2R R6, SR_TID.X ;  /* 0x0000000000067919 */ /* 0x000e220000002100 */
[----:B------:R-:W1:Y:S01]  /*0070*/  LDCU.128 UR8, c[0x3][URZ] ;  /* 0x00c00000ff0877ac */ /* 0x000e620008000c00 */
[----:B------:R-:W2:Y:S01]  /*0080*/  S2R R5, SR_TID.Y ;  /* 0x0000000000057919 */ /* 0x000ea20000002200 */
[----:B------:R-:W3:Y:S01]  /*0090*/  S2R R4, SR_CTAID.X ;  /* 0x0000000000047919 */ /* 0x000ee20000002500 */
[----:B------:R-:W4:Y:S01]  /*00a0*/  S2R R0, SR_CTAID.Y ;  /* 0x0000000000007919 */ /* 0x000f220000002600 */
[----:B0-----:R-:W-:Y:S02]  /*00b0*/  VIADD R6, R6, 0x61 ;  /* 0x0000006106067836 */ /* 0x001fe40000000000 */
[----:B--2---:R-:W-:-:S03]  /*00c0*/  VIADD R5, R5, 0x61 ;  /* 0x0000006105057836 */ /* 0x004fc60000000000 */
[----:B------:R-:W-:Y:S01]  /*00d0*/  LOP3.LUT R7, R6, 0xff, RZ, 0xc0, !PT ;  /* 0x000000ff06077812 */ /* 0x000fe200078ec0ff */
[----:B---3--:R-:W-:Y:S02]  /*00e0*/  VIADD R4, R4, 0x61 ;  /* 0x0000006104047836 */ /* 0x008fe40000000000 */
[----:B------:R-:W-:Y:S02]  /*00f0*/  IMAD.U32 R8, R5, 0x10000, RZ ;  /* 0x0001000005087824 */ /* 0x000fe400078e00ff */
[----:B----4-:R-:W-:Y:S01]  /*0100*/  VIADD R0, R0, 0x61 ;  /* 0x0000006100007836 */ /* 0x010fe20000000000 */
[----:B------:R-:W-:Y:S02]  /*0110*/  PRMT R7, R4, 0x7604, R7 ;  /* 0x0000760404077816 */ /* 0x000fe40000000007 */
[----:B------:R-:W-:Y:S02]  /*0120*/  LOP3.LUT R8, R8, 0xff0000, RZ, 0xc0, !PT ;  /* 0x00ff000008087812 */ /* 0x000fe400078ec0ff */
[----:B------:R-:W-:-:S03]  /*0130*/  LOP3.LUT R10, R0, 0xffff, RZ, 0xc0, !PT ;  /* 0x0000ffff000a7812 */ /* 0x000fc600078ec0ff */
[----:B------:R-:W-:-:S04]  /*0140*/  IMAD.IADD R7, R7, 0x1, R8 ;  /* 0x0000000107077824 */ /* 0x000fc800078e0208 */
[----:B------:R-:W-:-:S04]  /*0150*/  IMAD R7, R10, 0x1000000, R7 ;  /* 0x010000000a077824 */ /* 0x000fc800078e0207 */
[----:B------:R-:W-:-:S05]  /*0160*/  VIADD R8, R7, 0xd76aa477 ;  /* 0xd76aa47707087836 */ /* 0x000fca0000000000 */
[----:B------:R-:W-:-:S04]  /*0170*/  SHF.L.W.U32.HI R8, R8, 0x7, R8 ;  /* 0x0000000708087819 */ /* 0x000fc80000010e08 */
[C---:B------:R-:W-:Y:S01]  /*0180*/  IADD3 R11, PT, PT, -R8.reuse, 0x10325476, RZ ;  /* 0x10325476080b7810 */ /* 0x040fe20007ffe1ff */
[----:B------:R-:W-:-:S05]  /*0190*/  VIADD R9, R8, 0xefcdab89 ;  /* 0xefcdab8908097836 */ /* 0x000fca0000000000 */
[----:B------:R-:W-:-:S04]  /*01a0*/  LOP3.LUT R10, R9, 0xefcdab89, RZ, 0xc0, !PT ;  /* 0xefcdab89090a7812 */ /* 0x000fc800078ec0ff */
[----:B------:R-:W-:-:S05]  /*01b0*/  LOP3.LUT R10, R10, 0x98badcfe, R11, 0xf8, !PT ;  /* 0x98badcfe0a0a7812 */ /* 0x000fca00078ef80b */
[----:B------:R-:W-:-:S05]  /*01c0*/  VIADD R10, R10, 0xf8fa0c4c ;  /* 0xf8fa0c4c0a0a7836 */ /* 0x000fca0000000000 */
[----:B------:R-:W-:-:S04]  /*01d0*/  LEA.HI R10, R10, R9, R10, 0xc ;  /* 0x000000090a0a7211 */ /* 0x000fc800078f600a */
[----:B------:R-:W-:-:S05]  /*01e0*/  LOP3.LUT R11, R10, 0xefcdab89, R9, 0xac, !PT ;  /* 0xefcdab890a0b7812 */ /* 0x000fca00078eac09 */
[----:B------:R-:W-:-:S05]  /*01f0*/  VIADD R11, R11, 0xbcdb4dd9 ;  /* 0xbcdb4dd90b0b7836 */ /* 0x000fca0000000000 */
[----:B------:R-:W-:-:S04]  /*0200*/  LEA.HI R11, R11, R10, R11, 0x11 ;  /* 0x0000000a0b0b7211 */ /* 0x000fc800078f880b */
[----:B------:R-:W-:-:S05]  /*0210*/  LOP3.LUT R9, R9, R11, R10, 0xb8, !PT ;  /* 0x0000000b09097212 */ /* 0x000fca00078eb80a */
[----:B------:R-:W-:-:S05]  /*0220*/  VIADD R12, R9, 0xb18b7a77 ;  /* 0xb18b7a77090c7836 */ /* 0x000fca0000000000 */
[----:B------:R-:W-:-:S04]  /*0230*/  LEA.HI R12, R12, R11, R12, 0x16 ;  /* 0x0000000b0c0c7211 */ /* 0x000fc800078fb00c */
[----:B------:R-:W-:-:S04]  /*0240*/  LOP3.LUT R9, R10, R12, R11, 0xb8, !PT ;  /* 0x0000000c0a097212 */ /* 0x000fc800078eb80b */
[----:B------:R-:W-:-:S04]  /*0250*/  IADD3 R9, PT, PT, R8, -0x1ab644c8, R9 ;  /* 0xe549bb3808097810 */ /* 0x000fc80007ffe009 */
[----:B------:R-:W-:-:S04]  /*0260*/  LEA.HI R9, R9, R12, R9, 0x7 ;  /* 0x0000000c09097211 */ /* 0x000fc800078f3809 */
[----:B------:R-:W-:-:S04]  /*0270*/  LOP3.LUT R13, R11, R9, R12, 0xb8, !PT ;  /* 0x000000090b0d7212 */ /* 0x000fc800078eb80c */
[----:B------:R-:W-:-:S04]  /*0280*/  IADD3 R10, PT, PT, R10, 0x4787c62a, R13 ;  /* 0x4787c62a0a0a7810 */ /* 0x000fc80007ffe00d */
[----:B------:R-:W-:-:S04]  /*0290*/  LEA.HI R10, R10, R9, R10, 0xc ;  /* 0x000000090a0a7211 */ /* 0x000fc800078f600a */
[----:B------:R-:W-:-:S04]  /*02a0*/  LOP3.LUT R8, R12, R10, R9, 0xb8, !PT ;  /* 0x0000000a0c087212 */ /* 0x000fc800078eb809 */
[----:B------:R-:W-:-:S04]  /*02b0*/  IADD3 R11, PT, PT, R11, -0x57cfb9ed, R8 ;  /* 0xa83046130b0b7810 */ /* 0x000fc80007ffe008 */
        /* <DEDUP_REMOVED lines=38> */
[----:B------:R-:W-:-:S05]  /*0520*/  IADD3 R8, PT, PT, R8, R7, R12 ;  /* 0x0000000708087210 */ /* 0x000fca0007ffe00c */
        /* <DEDUP_REMOVED lines=88> */
[----:B------:R-:W-:-:S05]  /*0ab0*/  IADD3 R10, PT, PT, R10, R7, R9 ;  /* 0x000000070a0a7210 */ /* 0x000fca0007ffe009 */
[----:B------:R-:W-:-:S05]  /*0ac0*/  VIADD R7, R10, 0xf4292244 ;  /* 0xf42922440a077836 */ /* 0x000fca0000000000 */
        /* <DEDUP_REMOVED lines=43> */
[C---:B------:R-:W-:Y:S01]  /*0d80*/  LOP3.LUT R9, R12.reuse, R11, R7, 0x2d, !PT ;  /* 0x0000000b0c097212 */ /* 0x040fe200078e2d07 */
[----:B------:R-:W-:Y:S02]  /*0d90*/  VIADD R7, R7, 0x67452301 ;  /* 0x6745230107077836 */ /* 0x000fe40000000000 */
[----:B------:R-:W-:Y:S01]  /*0da0*/  VIADD R12, R12, 0x10325476 ;  /* 0x103254760c0c7836 */ /* 0x000fe20000000000 */
[----:B------:R-:W-:-:S04]  /*0db0*/  IADD3 R8, PT, PT, R8, -0x14792c6f, R9 ;  /* 0xeb86d39108087810 */ /* 0x000fc80007ffe009 */
[----:B------:R-:W-:Y:S01]  /*0dc0*/  LEA.HI R8, R8, R11, R8, 0x15 ;  /* 0x0000000b08087211 */ /* 0x000fe200078fa808 */
[----:B------:R-:W-:-:S04]  /*0dd0*/  VIADD R11, R11, 0x98badcfe ;  /* 0x98badcfe0b0b7836 */ /* 0x000fc80000000000 */
[----:B------:R-:W-:-:S05]  /*0de0*/  VIADD R8, R8, 0xefcdab89 ;  /* 0xefcdab8908087836 */ /* 0x000fca0000000000 */
[----:B-1----:R-:W-:-:S04]  /*0df0*/  ISETP.NE.AND P0, PT, R8, UR9, PT ;  /* 0x0000000908007c0c */ /* 0x002fc8000bf05270 */
[----:B------:R-:W-:-:S04]  /*0e00*/  ISETP.NE.OR P0, PT, R7, UR8, P0 ;  /* 0x0000000807007c0c */ /* 0x000fc80008705670 */
[----:B------:R-:W-:-:S04]  /*0e10*/  ISETP.NE.OR P0, PT, R11, UR10, P0 ;  /* 0x0000000a0b007c0c */ /* 0x000fc80008705670 */
[----:B------:R-:W-:-:S13]  /*0e20*/  ISETP.NE.OR P0, PT, R12, UR11, P0 ;  /* 0x0000000b0c007c0c */ /* 0x000fda0008705670 */
[----:B------:R-:W-:Y:S05]  /*0e30*/  @P0 BRA `(.L_x_0) ;  /* 0x00000000005c0947 */ /* 0x000fea0003800000 */
[----:B------:R-:W0:Y:S01]  /*0e40*/  LDC.64 R8, c[0x4][RZ] ;  /* 0x01000000ff087b82 */ /* 0x000e220000000a00 */
[----:B------:R-:W-:Y:S01]  /*0e50*/  BSSY B0, `(.L_x_1) ;  /* 0x0000007000007945 */ /* 0x000fe20003800000 */
.L_x_2:
[----:B0-----:R-:W2:Y:S01]  /*0e60*/  LDG.E R10, desc[UR4][R8.64] ;  /* 0x00000004080a7981 */ /* 0x001ea2000c1e1900 */
[----:B------:R-:W-:Y:S05]  /*0e70*/  YIELD ;  /* 0x0000000000007946 */ /* 0x000fea0003800000 */
[----:B--2---:R-:W-:-:S06]  /*0e80*/  VIADD R11, R10, 0x1 ;  /* 0x000000010a0b7836 */ /* 0x004fcc0000000000 */
[----:B------:R-:W2:Y:S02]  /*0e90*/  ATOMG.E.CAS.STRONG.GPU PT, R11, [R8], R10, R11 ;  /* 0x0000000a080b73a9 */ /* 0x000ea400001ee10b */
[----:B--2---:R-:W-:-:S13]  /*0ea0*/  ISETP.NE.AND P0, PT, R10, R11, PT ;  /* 0x0000000b0a00720c */ /* 0x004fda0003f05270 */
[----:B------:R-:W-:Y:S05]  /*0eb0*/  @P0 BRA `(.L_x_2) ;  /* 0xfffffffc00e80947 */ /* 0x000fea000383ffff */
[----:B------:R-:W-:Y:S05]  /*0ec0*/  BSYNC B0 ;  /* 0x0000000000007941 */ /* 0x000fea0003800000 */
.L_x_1:
[----:B------:R-:W0:Y:S01]  /*0ed0*/  LDCU.64 UR6, c[0x0][0x380] ;  /* 0x00007000ff0677ac */ /* 0x000e220008000a00 */
[----:B------:R-:W-:-:S05]  /*0ee0*/  IMAD.SHL.U32 R7, R10, 0x4, RZ ;  /* 0x000000040a077824 */ /* 0x000fca00078e00ff */
[----:B0-----:R-:W-:-:S04]  /*0ef0*/  IADD3 R10, P0, PT, R7, UR6, RZ ;  /* 0x00000006070a7c10 */ /* 0x001fc8000ff1e0ff */
[----:B------:R-:W-:-:S05]  /*0f00*/  LEA.HI.X.SX32 R11, R7, UR7, 0x1, P0 ;  /* 0x00000007070b7c11 */ /* 0x000fca00080f0eff */
[----:B------:R0:W-:Y:S04]  /*0f10*/  STG.E.U8 desc[UR4][R10.64], R6 ;  /* 0x000000060a007986 */ /* 0x0001e8000c101104 */
[----:B------:R0:W-:Y:S04]  /*0f20*/  STG.E.U8 desc[UR4][R10.64+0x1], R4 ;  /* 0x000001040a007986 */ /* 0x0001e8000c101104 */
[----:B------:R0:W-:Y:S04]  /*0f30*/  STG.E.U8 desc[UR4][R10.64+0x2], R5 ;  /* 0x000002050a007986 */ /* 0x0001e8000c101104 */
[----:B------:R0:W-:Y:S04]  /*0f40*/  STG.E.U8 desc[UR4][R10.64+0x3], R0 ;  /* 0x000003000a007986 */ /* 0x0001e8000c101104 */
[----:B------:R-:W2:Y:S02]  /*0f50*/  LDG.E R8, desc[UR4][R8.64] ;  /* 0x0000000408087981 */ /* 0x000ea4000c1e1900 */
[----:B--2---:R-:W-:-:S13]  /*0f60*/  ISETP.NE.AND P0, PT, R8, 0xa, PT ;  /* 0x0000000a0800780c */ /* 0x004fda0003f05270 */
[----:B0-----:R-:W-:Y:S05]  /*0f70*/  @P0 EXIT ;  /* 0x000000000000094d */ /* 0x001fea0003800000 */
[----:B------:R-:W-:-:S05]  /*0f80*/  IMAD.MOV.U32 R5, RZ, RZ, 0x1 ;  /* 0x00000001ff057424 */ /* 0x000fca00078e00ff */
[----:B------:R-:W-:Y:S01]  /*0f90*/  STG.E desc[UR4][R2.64], R5 ;  /* 0x0000000502007986 */ /* 0x000fe2000c101904 */
[----:B------:R-:W-:Y:S05]  /*0fa0*/  EXIT ;  /* 0x000000000000794d */ /* 0x000fea0003800000 */
.L_x_0:
[----:B------:R-:W0:Y:S02]  /*0fb0*/  LDCU.128 UR8, c[0x3][0x10] ;  /* 0x00c00200ff0877ac */ /* 0x000e240008000c00 */
[----:B0-----:R-:W-:-:S04]  /*0fc0*/  ISETP.NE.AND P0, PT, R8, UR9, PT ;  /* 0x0000000908007c0c */ /* 0x001fc8000bf05270 */
[----:B------:R-:W-:-:S04]  /*0fd0*/  ISETP.NE.OR P0, PT, R7, UR8, P0 ;  /* 0x0000000807007c0c */ /* 0x000fc80008705670 */
[----:B------:R-:W-:-:S04]  /*0fe0*/  ISETP.NE.OR P0, PT, R11, UR10, P0 ;  /* 0x0000000a0b007c0c */ /* 0x000fc80008705670 */
[----:B------:R-:W-:-:S13]  /*0ff0*/  ISETP.NE.OR P0, PT, R12, UR11, P0 ;  /* 0x0000000b0c007c0c */ /* 0x000fda0008705670 */
[----:B------:R-:W-:Y:S05]  /*1000*/  @P0 BRA `(.L_x_3) ;  /* 0x00000000005c0947 */ /* 0x000fea0003800000 */
[----:B------:R-:W0:Y:S01]  /*1010*/  LDC.64 R10, c[0x4][RZ] ;  /* 0x01000000ff0a7b82 */ /* 0x000e220000000a00 */
[----:B------:R-:W-:Y:S01]  /*1020*/  BSSY B0, `(.L_x_4) ;  /* 0x0000007000007945 */ /* 0x000fe20003800000 */
.L_x_5:
[----:B0-----:R-:W2:Y:S01]  /*1030*/  LDG.E R8, desc[UR4][R10.64] ;  /* 0x000000040a087981 */ /* 0x001ea2000c1e1900 */
[----:B------:R-:W-:Y:S05]  /*1040*/  YIELD ;  /* 0x0000000000007946 */ /* 0x000fea0003800000 */
[----:B--2---:R-:W-:-:S06]  /*1050*/  VIADD R9, R8, 0x1 ;  /* 0x0000000108097836 */ /* 0x004fcc0000000000 */
[----:B------:R-:W2:Y:S02]  /*1060*/  ATOMG.E.CAS.STRONG.GPU PT, R9, [R10], R8, R9 ;  /* 0x000000080a0973a9 */ /* 0x000ea400001ee109 */
[----:B--2---:R-:W-:-:S13]  /*1070*/  ISETP.NE.AND P0, PT, R8, R9, PT ;  /* 0x000000090800720c */ /* 0x004fda0003f05270 */
[----:B------:R-:W-:Y:S05]  /*1080*/  @P0 BRA `(.L_x_5) ;  /* 0xfffffffc00e80947 */ /* 0x000fea000383ffff */
[----:B------:R-:W-:Y:S05]  /*1090*/  BSYNC B0 ;  /* 0x0000000000007941 */ /* 0x000fea0003800000 */
.L_x_4:
        /* <DEDUP_REMOVED lines=14> */
.L_x_3:
        /* <DEDUP_REMOVED lines=8> */
.L_x_8:
[----:B0-----:R-:W2:Y:S01]  /*1200*/  LDG.E R8, desc[UR4][R10.64] ;  /* 0x000000040a087981 */ /* 0x001ea2000c1e1900 */
[----:B------:R-:W-:Y:S05]  /*1210*/  YIELD ;  /* 0x0000000000007946 */ /* 0x000fea0003800000 */
[----:B--2---:R-:W-:-:S06]  /*1220*/  VIADD R9, R8, 0x1 ;  /* 0x0000000108097836 */ /* 0x004fcc0000000000 */
[----:B------:R-:W2:Y:S02]  /*1230*/  ATOMG.E.CAS.STRONG.GPU PT, R9, [R10], R8, R9 ;  /* 0x000000080a0973a9 */ /* 0x000ea400001ee109 */
[----:B--2---:R-:W-:-:S13]  /*1240*/  ISETP.NE.AND P0, PT, R8, R9, PT ;  /* 0x000000090800720c */ /* 0x004fda0003f05270 */
[----:B------:R-:W-:Y:S05]  /*1250*/  @P0 BRA `(.L_x_8) ;  /* 0xfffffffc00e80947 */ /* 0x000fea000383ffff */
[----:B------:R-:W-:Y:S05]  /*1260*/  BSYNC B0 ;  /* 0x0000000000007941 */ /* 0x000fea0003800000 */
.L_x_7:
        /* <DEDUP_REMOVED lines=14> */
.L_x_6:
        /* <DEDUP_REMOVED lines=8> */
.L_x_11:
[----:B0-----:R-:W2:Y:S01]  /*13d0*/  LDG.E R8, desc[UR4][R10.64] ;  /* 0x000000040a087981 */ /* 0x001ea2000c1e1900 */
[----:B------:R-:W-:Y:S05]  /*13e0*/  YIELD ;  /* 0x0000000000007946 */ /* 0x000fea0003800000 */
[----:B--2---:R-:W-:-:S06]  /*13f0*/  VIADD R9, R8, 0x1 ;  /* 0x0000000108097836 */ /* 0x004fcc0000000000 */
[----:B------:R-:W2:Y:S02]  /*1400*/  ATOMG.E.CAS.STRONG.GPU PT, R9, [R10], R8, R9 ;  /* 0x000000080a0973a9 */ /* 0x000ea400001ee109 */
[----:B--2---:R-:W-:-:S13]  /*1410*/  ISETP.NE.AND P0, PT, R8, R9, PT ;  /* 0x000000090800720c */ /* 0x004fda0003f05270 */
[----:B------:R-:W-:Y:S05]  /*1420*/  @P0 BRA `(.L_x_11) ;  /* 0xfffffffc00e80947 */ /* 0x000fea000383ffff */
[----:B------:R-:W-:Y:S05]  /*1430*/  BSYNC B0 ;  /* 0x0000000000007941 */ /* 0x000fea0003800000 */
.L_x_10:
        /* <DEDUP_REMOVED lines=14> */
.L_x_9:
        /* <DEDUP_REMOVED lines=8> */
.L_x_14:
[----:B0-----:R-:W2:Y:S01]  /*15a0*/  LDG.E R8, desc[UR4][R10.64] ;  /* 0x000000040a087981 */ /* 0x001ea2000c1e1900 */
[----:B------:R-:W-:Y:S05]  /*15b0*/  YIELD ;  /* 0x0000000000007946 */ /* 0x000fea0003800000 */
[----:B--2---:R-:W-:-:S06]  /*15c0*/  VIADD R9, R8, 0x1 ;  /* 0x0000000108097836 */ /* 0x004fcc0000000000 */
[----:B------:R-:W2:Y:S02]  /*15d0*/  ATOMG.E.CAS.STRONG.GPU PT, R9, [R10], R8, R9 ;  /* 0x000000080a0973a9 */ /* 0x000ea400001ee109 */
[----:B--2---:R-:W-:-:S13]  /*15e0*/  ISETP.NE.AND P0, PT, R8, R9, PT ;  /* 0x000000090800720c */ /* 0x004fda0003f05270 */
[----:B------:R-:W-:Y:S05]  /*15f0*/  @P0 BRA `(.L_x_14) ;  /* 0xfffffffc00e80947 */ /* 0x000fea000383ffff */
[----:B------:R-:W-:Y:S05]  /*1600*/  BSYNC B0 ;  /* 0x0000000000007941 */ /* 0x000fea0003800000 */
.L_x_13:
        /* <DEDUP_REMOVED lines=14> */
.L_x_12:
        /* <DEDUP_REMOVED lines=8> */
.L_x_17:
[----:B0-----:R-:W2:Y:S01]  /*1770*/  LDG.E R8, desc[UR4][R10.64] ;  /* 0x000000040a087981 */ /* 0x001ea2000c1e1900 */
[----:B------:R-:W-:Y:S05]  /*1780*/  YIELD ;  /* 0x0000000000007946 */ /* 0x000fea0003800000 */
[----:B--2---:R-:W-:-:S06]  /*1790*/  VIADD R9, R8, 0x1 ;  /* 0x0000000108097836 */ /* 0x004fcc0000000000 */
[----:B------:R-:W2:Y:S02]  /*17a0*/  ATOMG.E.CAS.STRONG.GPU PT, R9, [R10], R8, R9 ;  /* 0x000000080a0973a9 */ /* 0x000ea400001ee109 */
[----:B--2---:R-:W-:-:S13]  /*17b0*/  ISETP.NE.AND P0, PT, R8, R9, PT ;  /* 0x000000090800720c */ /* 0x004fda0003f05270 */
[----:B------:R-:W-:Y:S05]  /*17c0*/  @P0 BRA `(.L_x_17) ;  /* 0xfffffffc00e80947 */ /* 0x000fea000383ffff */
[----:B------:R-:W-:Y:S05]  /*17d0*/  BSYNC B0 ;  /* 0x0000000000007941 */ /* 0x000fea0003800000 */
.L_x_16:
        /* <DEDUP_REMOVED lines=14> */
.L_x_15:
        /* <DEDUP_REMOVED lines=8> */
.L_x_20:
[----:B0-----:R-:W2:Y:S01]  /*1940*/  LDG.E R8, desc[UR4][R10.64] ;  /* 0x000000040a087981 */ /* 0x001ea2000c1e1900 */
[----:B------:R-:W-:Y:S05]  /*1950*/  YIELD ;  /* 0x0000000000007946 */ /* 0x000fea0003800000 */
[----:B--2---:R-:W-:-:S06]  /*1960*/  VIADD R9, R8, 0x1 ;  /* 0x0000000108097836 */ /* 0x004fcc0000000000 */
[----:B------:R-:W2:Y:S02]  /*1970*/  ATOMG.E.CAS.STRONG.GPU PT, R9, [R10], R8, R9 ;  /* 0x000000080a0973a9 */ /* 0x000ea400001ee109 */
[----:B--2---:R-:W-:-:S13]  /*1980*/  ISETP.NE.AND P0, PT, R8, R9, PT ;  /* 0x000000090800720c */ /* 0x004fda0003f05270 */
[----:B------:R-:W-:Y:S05]  /*1990*/  @P0 BRA `(.L_x_20) ;  /* 0xfffffffc00e80947 */ /* 0x000fea000383ffff */
[----:B------:R-:W-:Y:S05]  /*19a0*/  BSYNC B0 ;  /* 0x0000000000007941 */ /* 0x000fea0003800000 */
.L_x_19:
        /* <DEDUP_REMOVED lines=14> */
.L_x_18:
        /* <DEDUP_REMOVED lines=8> */
.L_x_23:
[----:B0-----:R-:W2:Y:S01]  /*1b10*/  LDG.E R8, desc[UR4][R10.64] ;  /* 0x000000040a087981 */ /* 0x001ea2000c1e1900 */
[----:B------:R-:W-:Y:S05]  /*1b20*/  YIELD ;  /* 0x0000000000007946 */ /* 0x000fea0003800000 */
[----:B--2---:R-:W-:-:S06]  /*1b30*/  VIADD R9, R8, 0x1 ;  /* 0x0000000108097836 */ /* 0x004fcc0000000000 */
[----:B------:R-:W2:Y:S02]  /*1b40*/  ATOMG.E.CAS.STRONG.GPU PT, R9, [R10], R8, R9 ;  /* 0x000000080a0973a9 */ /* 0x000ea400001ee109 */
[----:B--2---:R-:W-:-:S13]  /*1b50*/  ISETP.NE.AND P0, PT, R8, R9, PT ;  /* 0x000000090800720c */ /* 0x004fda0003f05270 */
[----:B------:R-:W-:Y:S05]  /*1b60*/  @P0 BRA `(.L_x_23) ;  /* 0xfffffffc00e80947 */ /* 0x000fea000383ffff */
[----:B------:R-:W-:Y:S05]  /*1b70*/  BSYNC B0 ;  /* 0x0000000000007941 */ /* 0x000fea0003800000 */
.L_x_22:
        /* <DEDUP_REMOVED lines=14> */
.L_x_21:
        /* <DEDUP_REMOVED lines=8> */
.L_x_26:
[----:B0-----:R-:W2:Y:S01]  /*1ce0*/  LDG.E R8, desc[UR4][R10.64] ;  /* 0x000000040a087981 */ /* 0x001ea2000c1e1900 */
[----:B------:R-:W-:Y:S05]  /*1cf0*/  YIELD ;  /* 0x0000000000007946 */ /* 0x000fea0003800000 */
[----:B--2---:R-:W-:-:S06]  /*1d00*/  VIADD R9, R8, 0x1 ;  /* 0x0000000108097836 */ /* 0x004fcc0000000000 */
[----:B------:R-:W2:Y:S02]  /*1d10*/  ATOMG.E.CAS.STRONG.GPU PT, R9, [R10], R8, R9 ;  /* 0x000000080a0973a9 */ /* 0x000ea400001ee109 */
[----:B--2---:R-:W-:-:S13]  /*1d20*/  ISETP.NE.AND P0, PT, R8, R9, PT ;  /* 0x000000090800720c */ /* 0x004fda0003f05270 */
[----:B------:R-:W-:Y:S05]  /*1d30*/  @P0 BRA `(.L_x_26) ;  /* 0xfffffffc00e80947 */ /* 0x000fea000383ffff */
[----:B------:R-:W-:Y:S05]  /*1d40*/  BSYNC B0 ;  /* 0x0000000000007941 */ /* 0x000fea0003800000 */
.L_x_25:
        /* <DEDUP_REMOVED lines=14> */
.L_x_24:
[----:B------:R-:W0:Y:S02]  /*1e30*/  LDCU.128 UR8, c[0x3][0x90] ;  /* 0x00c01200ff0877ac */ /* 0x000e240008000c00 */
[----:B0-----:R-:W-:-:S04]  /*1e40*/  ISETP.NE.AND P0, PT, R8, UR9, PT ;  /* 0x0000000908007c0c */ /* 0x001fc8000bf05270 */
[----:B------:R-:W-:-:S04]  /*1e50*/  ISETP.NE.OR P0, PT, R7, UR8, P0 ;  /* 0x0000000807007c0c */ /* 0x000fc80008705670 */
[----:B------:R-:W-:-:S04]  /*1e60*/  ISETP.NE.OR P0, PT, R11, UR10, P0 ;  /* 0x0000000a0b007c0c */ /* 0x000fc80008705670 */
[----:B------:R-:W-:-:S13]  /*1e70*/  ISETP.NE.OR P0, PT, R12, UR11, P0 ;  /* 0x0000000b0c007c0c */ /* 0x000fda0008705670 */
[----:B------:R-:W-:Y:S05]  /*1e80*/  @P0 EXIT ;  /* 0x000000000000094d */ /* 0x000fea0003800000 */
[----:B------:R-:W0:Y:S01]  /*1e90*/  LDC.64 R10, c[0x4][RZ] ;  /* 0x01000000ff0a7b82 */ /* 0x000e220000000a00 */
[----:B------:R-:W-:Y:S01]  /*1ea0*/  BSSY B0, `(.L_x_27) ;  /* 0x0000007000007945 */ /* 0x000fe20003800000 */
.L_x_28:
[----:B0-----:R-:W2:Y:S01]  /*1eb0*/  LDG.E R8, desc[UR4][R10.64] ;  /* 0x000000040a087981 */ /* 0x001ea2000c1e1900 */
[----:B------:R-:W-:Y:S05]  /*1ec0*/  YIELD ;  /* 0x0000000000007946 */ /* 0x000fea0003800000 */
[----:B--2---:R-:W-:-:S06]  /*1ed0*/  VIADD R9, R8, 0x1 ;  /* 0x0000000108097836 */ /* 0x004fcc0000000000 */
[----:B------:R-:W2:Y:S02]  /*1ee0*/  ATOMG.E.CAS.STRONG.GPU PT, R9, [R10], R8, R9 ;  /* 0x000000080a0973a9 */ /* 0x000ea400001ee109 */
[----:B--2---:R-:W-:-:S13]  /*1ef0*/  ISETP.NE.AND P0, PT, R8, R9, PT ;  /* 0x000000090800720c */ /* 0x004fda0003f05270 */
[----:B------:R-:W-:Y:S05]  /*1f00*/  @P0 BRA `(.L_x_28) ;  /* 0xfffffffc00e80947 */ /* 0x000fea000383ffff */
[----:B------:R-:W-:Y:S05]  /*1f10*/  BSYNC B0 ;  /* 0x0000000000007941 */ /* 0x000fea0003800000 */
.L_x_27:
        /* <DEDUP_REMOVED lines=14> */
.L_x_29:
[----:B------:R-:W-:-:S00]  /*2000*/  BRA `(.L_x_29) ;  /* 0xfffffffc00fc7947 */ /* 0x000fc0000383ffff */
[----:B------:R-:W-:-:S00]  /*2010*/  NOP ;  /* 0x0000000000007918 */ /* 0x000fc00000000000 */
        /* <DEDUP_REMOVED lines=14> */
.L_x_30:


//--------------------- .nv.shared.reserved.0     --------------------------
	.section	.nv.shared.reserved.0,"aw",@nobits
	.weak		__nv_reservedSMEM_offset_0_alias
	.size		__nv_reservedSMEM_offset_0_alias, 0, 64
	.other		__nv_reservedSMEM_offset_0_alias,@"STO_CUDA_RESERVED_SHARED STV_DEFAULT"
__nv_reservedSMEM_offset_0_alias:
	.zero		0
	.zero		64


//--------------------- .nv.global                --------------------------
	.section	.nv.global,"aw",@nobits
	.align	4
.nv.global:
	.type		pass_index,@object
	.size		pass_index,(signal_result - pass_index)
pass_index:
	.zero		4
	.type		signal_result,@object
	.size		signal_result,(.L_1 - signal_result)
signal_result:
	.zero		4
.L_1:


//--------------------- .nv.constant0._Z6kernelPc --------------------------
	.section	.nv.constant0._Z6kernelPc,"a",@progbits
	.sectionflags	@""
	.align	4
.nv.constant0._Z6kernelPc:
	.zero		904


//--------------------- SYMBOLS --------------------------

	.type		.nv.reservedSmem.offset0,@object
	.size		.nv.reservedSmem.offset0,0x4
